//
// Generated by NVIDIA NVVM Compiler
//
// Compiler Build ID: CL-36424714
// Cuda compilation tools, release 13.0, V13.0.88
// Based on NVVM 20.0.0
//

.version 9.0
.target sm_100
.address_size 64

	// .globl	trellis_norm_stub

.visible .entry trellis_norm_stub()
{


	ret;

}


// ===== COMPILED SASS (sm_100) =====

	.target	sm_100

	.elftype	@"ET_EXEC"


//--------------------- .note.nv.tkinfo           --------------------------
	.section	.note.nv.tkinfo,"",@"SHT_NOTE"
	.sectionflags	@"SHF_NOTE_NV_TKINFO"
	.tkinfo
        /*0018*/ 	.word	0x00000002
        /*0030*/ 	.string	""
        /*0030*/ 	.string	"ptxas"
        /*0030*/ 	.string	"Cuda compilation tools, release 13.0, V13.0.88"
        /*0030*/ 	.string	"Build cuda_13.0.r13.0/compiler.36424714_0"
        /*0030*/ 	.string	"-arch sm_100 -m 64 "



//--------------------- .note.nv.cuinfo           --------------------------
	.section	.note.nv.cuinfo,"",@"SHT_NOTE"
	.sectionflags	@"SHF_NOTE_NV_CUINFO"
        /*0018*/ 	.short	0x0002
        /*001a*/ 	.short	0x0064
        /*001c*/ 	.short	0x0082
	.zero		2


//--------------------- .nv.info                  --------------------------
	.section	.nv.info,"",@"SHT_CUDA_INFO"
	.align	4


	//----- nvinfo : EIATTR_REGCOUNT
	.align		4
        /*0000*/ 	.byte	0x04, 0x2f
        /*0002*/ 	.short	(.L_1 - .L_0)
	.align		4
.L_0:
        /*0004*/ 	.word	index@(trellis_norm_stub)
        /*0008*/ 	.word	0x00000004


	//----- nvinfo : EIATTR_FRAME_SIZE
	.align		4
.L_1:
        /*000c*/ 	.byte	0x04, 0x11
        /*000e*/ 	.short	(.L_3 - .L_2)
	.align		4
.L_2:
        /*0010*/ 	.word	index@(trellis_norm_stub)
        /*0014*/ 	.word	0x00000000


	//----- nvinfo : EIATTR_MIN_STACK_SIZE
	.align		4
.L_3:
        /*0018*/ 	.byte	0x04, 0x12
        /*001a*/ 	.short	(.L_5 - .L_4)
	.align		4
.L_4:
        /*001c*/ 	.word	index@(trellis_norm_stub)
        /*0020*/ 	.word	0x00000000
.L_5:


//--------------------- .nv.compat                --------------------------
	.section	.nv.compat,"",@"SHT_CUDA_COMPAT_INFO"
	.align	4
        /*0000*/ 	.byte	0x02, 0x09, 0x00, 0x00, 0x02, 0x02, 0x01, 0x00, 0x02, 0x05, 0x05, 0x00, 0x03, 0x07, 0x01, 0x01
        /*0010*/ 	.byte	0x02, 0x03, 0x00, 0x00, 0x02, 0x06, 0x01, 0x00, 0x04, 0x0b, 0x08, 0x00, 0x09, 0x00, 0x00, 0x00
        /*0020*/ 	.byte	0x00, 0x00, 0x00, 0x00


//--------------------- .nv.info.trellis_norm_stub --------------------------
	.section	.nv.info.trellis_norm_stub,"",@"SHT_CUDA_INFO"
	.sectionflags	@""
	.align	4


	//----- nvinfo : EIATTR_CUDA_API_VERSION
	.align		4
        /*0000*/ 	.byte	0x04, 0x37
        /*0002*/ 	.short	(.L_7 - .L_6)
.L_6:
        /*0004*/ 	.word	0x00000082


	//----- nvinfo : EIATTR_SPARSE_MMA_MASK
	.align		4
.L_7:
        /*0008*/ 	.byte	0x03, 0x50
        /*000a*/ 	.short	0x0000


	//----- nvinfo : EIATTR_MAXREG_COUNT
	.align		4
        /*000c*/ 	.byte	0x03, 0x1b
        /*000e*/ 	.short	0x00ff


	//----- nvinfo : EIATTR_MERCURY_ISA_VERSION
	.align		4
        /*0010*/ 	.byte	0x03, 0x5f
        /*0012*/ 	.short	0x0101


	//----- nvinfo : EIATTR_VRC_CTA_INIT_COUNT
	.align		4
        /*0014*/ 	.byte	0x02, 0x4a
	.zero		1
	.zero		1


	//----- nvinfo : EIATTR_EXIT_INSTR_OFFSETS
	.align		4
        /*0018*/ 	.byte	0x04, 0x1c
        /*001a*/ 	.short	(.L_9 - .L_8)


	//   ....[0]....
.L_8:
        /*001c*/ 	.word	0x00000010


	//----- nvinfo : EIATTR_SW_WAR
	.align		4
.L_9:
        /*0020*/ 	.byte	0x04, 0x36
        /*0022*/ 	.short	(.L_11 - .L_10)
.L_10:
        /*0024*/ 	.word	0x00000008
.L_11:


//--------------------- .nv.callgraph             --------------------------
	.section	.nv.callgraph,"",@"SHT_CUDA_CALLGRAPH"
	.align	4
	.sectionentsize	8
	.align		4
        /*0000*/ 	.word	0x00000000
	.align		4
        /*0004*/ 	.word	0xffffffff
	.align		4
        /*0008*/ 	.word	0x00000000
	.align		4
        /*000c*/ 	.word	0xfffffffe
	.align		4
        /*0010*/ 	.word	0x00000000
	.align		4
        /*0014*/ 	.word	0xfffffffd
	.align		4
        /*0018*/ 	.word	0x00000000
	.align		4
        /*001c*/ 	.word	0xfffffffc


//--------------------- .text.trellis_norm_stub   --------------------------
	.section	.text.trellis_norm_stub,"ax",@progbits
	.align	128
        .global         trellis_norm_stub
        .type           trellis_norm_stub,@function
        .size           trellis_norm_stub,(.L_x_1 - trellis_norm_stub)
        .other          trellis_norm_stub,@"STO_CUDA_ENTRY STV_DEFAULT"
trellis_norm_stub:
.text.trellis_norm_stub:
[----:B------:R-:W-:Y:S01]  /*0000*/  LDC R1, c[0x0][0x37c] ;  /* 0x0000df00ff017b82 */ /* 0x000fe20000000800 */
[----:B------:R-:W-:Y:S05]  /*0010*/  EXIT ;  /* 0x000000000000794d */ /* 0x000fea0003800000 */
.L_x_0:
[----:B------:R-:W-:-:S00]  /*0020*/  BRA `(.L_x_0) ;  /* 0xfffffffc00fc7947 */ /* 0x000fc0000383ffff */
[----:B------:R-:W-:-:S00]  /*0030*/  NOP ;  /* 0x0000000000007918 */ /* 0x000fc00000000000 */
        /* <DEDUP_REMOVED lines=12> */
.L_x_1:


//--------------------- .nv.shared.reserved.0     --------------------------
	.section	.nv.shared.reserved.0,"aw",@nobits
	.weak		__nv_reservedSMEM_offset_0_alias
	.size		__nv_reservedSMEM_offset_0_alias, 0, 64
	.other		__nv_reservedSMEM_offset_0_alias,@"STO_CUDA_RESERVED_SHARED STV_DEFAULT"
__nv_reservedSMEM_offset_0_alias:
	.zero		0
	.zero		64


//--------------------- .nv.constant0.trellis_norm_stub --------------------------
	.section	.nv.constant0.trellis_norm_stub,"a",@progbits
	.sectionflags	@""
	.align	4
.nv.constant0.trellis_norm_stub:
	.zero		896


//--------------------- SYMBOLS --------------------------

	.type		.nv.reservedSmem.offset0,@object
	.size		.nv.reservedSmem.offset0,0x4
